	.headerflags	@"EF_CUDA_TEXMODE_UNIFIED EF_CUDA_64BIT_ADDRESS EF_CUDA_ACCELERATORS EF_CUDA_SM90 EF_CUDA_VIRTUAL_SM(EF_CUDA_SM90)"
	.elftype	@"ET_EXEC"


//--------------------- .nv.info                  --------------------------
	.section	.nv.info,"",@"SHT_CUDA_INFO"
	.align	4


	//----- nvinfo : EIATTR_REGCOUNT
	.align		4
        /*0000*/ 	.byte	0x04, 0x2f
        /*0002*/ 	.short	(.L_1 - .L_0)
	.align		4
.L_0:
        /*0004*/ 	.word	index@(triton_poi_fused_convolution_42)
        /*0008*/ 	.word	0x00000020


	//----- nvinfo : EIATTR_MIN_STACK_SIZE
	.align		4
.L_1:
        /*000c*/ 	.byte	0x04, 0x12
        /*000e*/ 	.short	(.L_3 - .L_2)
	.align		4
.L_2:
        /*0010*/ 	.word	index@(triton_poi_fused_convolution_42)
        /*0014*/ 	.word	0x00000000


	//----- nvinfo : EIATTR_FRAME_SIZE
	.align		4
.L_3:
        /*0018*/ 	.byte	0x04, 0x11
        /*001a*/ 	.short	(.L_5 - .L_4)
	.align		4
.L_4:
        /*001c*/ 	.word	index@(triton_poi_fused_convolution_42)
        /*0020*/ 	.word	0x00000000


	//----- nvinfo : EIATTR_MIN_STACK_SIZE
	.align		4
.L_5:
        /*0024*/ 	.byte	0x04, 0x12
        /*0026*/ 	.short	(.L_7 - .L_6)
	.align		4
.L_6:
        /*0028*/ 	.word	index@(triton_poi_fused_convolution_42)
        /*002c*/ 	.word	0x00000000
.L_7:


//--------------------- .nv.info.triton_poi_fused_convolution_42 --------------------------
	.section	.nv.info.triton_poi_fused_convolution_42,"",@"SHT_CUDA_INFO"
	.sectionflags	@""
	.align	4


	//----- nvinfo : EIATTR_CUDA_API_VERSION
	.align		4
        /*0000*/ 	.byte	0x04, 0x37
        /*0002*/ 	.short	(.L_9 - .L_8)
.L_8:
        /*0004*/ 	.word	0x0000007c


	//----- nvinfo : EIATTR_KPARAM_INFO
	.align		4
.L_9:
        /*0008*/ 	.byte	0x04, 0x17
        /*000a*/ 	.short	(.L_11 - .L_10)
.L_10:
        /*000c*/ 	.word	0x00000000
        /*0010*/ 	.short	0x0002
        /*0012*/ 	.short	0x0010
        /*0014*/ 	.byte	0x00, 0xf0, 0x11, 0x00


	//----- nvinfo : EIATTR_KPARAM_INFO
	.align		4
.L_11:
        /*0018*/ 	.byte	0x04, 0x17
        /*001a*/ 	.short	(.L_13 - .L_12)
.L_12:
        /*001c*/ 	.word	0x00000000
        /*0020*/ 	.short	0x0001
        /*0022*/ 	.short	0x0008
        /*0024*/ 	.byte	0x00, 0xf4, 0x21, 0x00


	//----- nvinfo : EIATTR_KPARAM_INFO
	.align		4
.L_13:
        /*0028*/ 	.byte	0x04, 0x17
        /*002a*/ 	.short	(.L_15 - .L_14)
.L_14:
        /*002c*/ 	.word	0x00000000
        /*0030*/ 	.short	0x0000
        /*0032*/ 	.short	0x0000
        /*0034*/ 	.byte	0x00, 0xf4, 0x21, 0x00


	//----- nvinfo : EIATTR_SPARSE_MMA_MASK
	.align		4
.L_15:
        /*0038*/ 	.byte	0x03, 0x50
        /*003a*/ 	.short	0x0000


	//----- nvinfo : EIATTR_MAXREG_COUNT
	.align		4
        /*003c*/ 	.byte	0x03, 0x1b
        /*003e*/ 	.short	0x00ff


	//----- nvinfo : EIATTR_EXIT_INSTR_OFFSETS
	.align		4
        /*0040*/ 	.byte	0x04, 0x1c
        /*0042*/ 	.short	(.L_17 - .L_16)


	//   ....[0]....
.L_16:
        /*0044*/ 	.word	0x000006f0


	//   ....[1]....
        /*0048*/ 	.word	0x00000710


	//----- nvinfo : EIATTR_REQNTID
	.align		4
.L_17:
        /*004c*/ 	.byte	0x04, 0x10
        /*004e*/ 	.short	(.L_19 - .L_18)
.L_18:
        /*0050*/ 	.word	0x00000080
        /*0054*/ 	.word	0x00000001
        /*0058*/ 	.word	0x00000001


	//----- nvinfo : EIATTR_CBANK_PARAM_SIZE
	.align		4
.L_19:
        /*005c*/ 	.byte	0x03, 0x19
        /*005e*/ 	.short	0x0014


	//----- nvinfo : EIATTR_PARAM_CBANK
	.align		4
        /*0060*/ 	.byte	0x04, 0x0a
        /*0062*/ 	.short	(.L_21 - .L_20)
	.align		4
.L_20:
        /*0064*/ 	.word	index@(.nv.constant0.triton_poi_fused_convolution_42)
        /*0068*/ 	.short	0x0210
        /*006a*/ 	.short	0x0014


	//----- nvinfo : EIATTR_SW_WAR
	.align		4
.L_21:
        /*006c*/ 	.byte	0x04, 0x36
        /*006e*/ 	.short	(.L_23 - .L_22)
.L_22:
        /*0070*/ 	.word	0x00000008
.L_23:


//--------------------- .nv.callgraph             --------------------------
	.section	.nv.callgraph,"",@"SHT_CUDA_CALLGRAPH"
	.align	4
	.sectionentsize	8
	.align		4
        /*0000*/ 	.word	0x00000000
	.align		4
        /*0004*/ 	.word	0xffffffff
	.align		4
        /*0008*/ 	.word	0x00000000
	.align		4
        /*000c*/ 	.word	0xfffffffe
	.align		4
        /*0010*/ 	.word	0x00000000
	.align		4
        /*0014*/ 	.word	0xfffffffd
	.align		4
        /*0018*/ 	.word	0x00000000
	.align		4
        /*001c*/ 	.word	0xfffffffc


//--------------------- .text.triton_poi_fused_convolution_42 --------------------------
	.section	.text.triton_poi_fused_convolution_42,"ax",@progbits
	.align	128
        .global         triton_poi_fused_convolution_42
        .type           triton_poi_fused_convolution_42,@function
        .size           triton_poi_fused_convolution_42,(.L_x_1 - triton_poi_fused_convolution_42)
        .other          triton_poi_fused_convolution_42,@"STO_CUDA_ENTRY STV_DEFAULT"
triton_poi_fused_convolution_42:
.text.triton_poi_fused_convolution_42:
[----:B------:R-:W0:Y:S02]  /*0000*/  LDC R1, c[0x0][0x28] ;  /* 0x00000a00ff017b82 */ /* 0x000e240000000800 */
[----:B------:R-:W1:Y:S01]  /*0010*/  S2R R0, SR_TID.X ;  /* 0x0000000000007919 */ /* 0x000e620000002100 */
[----:B------:R-:W2:Y:S01]  /*0020*/  LDC.64 R16, c[0x0][0x218] ;  /* 0x00008600ff107b82 */ /* 0x000ea20000000a00 */
[----:B------:R-:W-:Y:S01]  /*0030*/  CS2R R20, SRZ ;  /* 0x0000000000147805 */ /* 0x000fe2000001ff00 */
[----:B------:R-:W-:Y:S01]  /*0040*/  ULDC.64 UR4, c[0x0][0x208] ;  /* 0x0000820000047ab9 */ /* 0x000fe20000000a00 */
[----:B------:R-:W3:Y:S01]  /*0050*/  S2R R29, SR_CTAID.X ;  /* 0x00000000001d7919 */ /* 0x000ee20000002500 */
[----:B-1----:R-:W-:-:S05]  /*0060*/  IMAD.SHL.U32 R0, R0, 0x4, RZ ;  /* 0x0000000400007824 */ /* 0x002fca00078e00ff */
[----:B------:R-:W-:-:S04]  /*0070*/  LOP3.LUT R0, R0, 0x1fc, RZ, 0xc0, !PT ;  /* 0x000001fc00007812 */ /* 0x000fc800078ec0ff */
[----:B---3--:R-:W-:-:S04]  /*0080*/  LEA R29, R29, R0, 0xa ;  /* 0x000000001d1d7211 */ /* 0x008fc800078e50ff */
[----:B------:R-:W-:Y:S01]  /*0090*/  IADD3 R0, R29, 0x1, RZ ;  /* 0x000000011d007810 */ /* 0x000fe20007ffe0ff */
[C---:B------:R-:W-:Y:S01]  /*00a0*/  VIADD R7, R29.reuse, 0x200 ;  /* 0x000002001d077836 */ /* 0x040fe20000000000 */
[C---:B------:R-:W-:Y:S01]  /*00b0*/  ISETP.GE.AND P0, PT, R29.reuse, 0xe3d00, PT ;  /* 0x000e3d001d00780c */ /* 0x040fe20003f06270 */
[----:B------:R-:W-:-:S03]  /*00c0*/  IMAD.HI R4, R29, 0x59e60383, RZ ;  /* 0x59e603831d047827 */ /* 0x000fc600078e02ff */
[C---:B------:R-:W-:Y:S01]  /*00d0*/  ISETP.GE.AND P1, PT, R7.reuse, 0xe3d00, PT ;  /* 0x000e3d000700780c */ /* 0x040fe20003f26270 */
[----:B------:R-:W-:Y:S01]  /*00e0*/  IMAD.HI R5, R7, 0x59e60383, RZ ;  /* 0x59e6038307057827 */ /* 0x000fe200078e02ff */
[----:B------:R-:W-:-:S03]  /*00f0*/  SHF.R.U32.HI R3, RZ, 0x1f, R4 ;  /* 0x0000001fff037819 */ /* 0x000fc60000011604 */
[----:B------:R-:W-:Y:S01]  /*0100*/  VIADD R2, R29, 0x2 ;  /* 0x000000021d027836 */ /* 0x000fe20000000000 */
[----:B------:R-:W-:Y:S01]  /*0110*/  SHF.R.U32.HI R6, RZ, 0x1f, R5 ;  /* 0x0000001fff067819 */ /* 0x000fe20000011605 */
[----:B------:R-:W-:Y:S01]  /*0120*/  IMAD.HI R0, R0, 0x59e60383, RZ ;  /* 0x59e6038300007827 */ /* 0x000fe200078e02ff */
[----:B------:R-:W-:Y:S02]  /*0130*/  LEA.HI.SX32 R4, R4, R3, 0x18 ;  /* 0x0000000304047211 */ /* 0x000fe400078fc2ff */
[----:B------:R-:W-:Y:S01]  /*0140*/  LEA.HI.SX32 R3, R5, R6, 0x18 ;  /* 0x0000000605037211 */ /* 0x000fe200078fc2ff */
[----:B------:R-:W-:Y:S01]  /*0150*/  IMAD.HI R2, R2, 0x59e60383, RZ ;  /* 0x59e6038302027827 */ /* 0x000fe200078e02ff */
[----:B------:R-:W-:Y:S02]  /*0160*/  SHF.R.U32.HI R7, RZ, 0x1f, R0 ;  /* 0x0000001fff077819 */ /* 0x000fe40000011600 */
[----:B------:R-:W-:Y:S01]  /*0170*/  IADD3 R5, R29, 0x3, RZ ;  /* 0x000000031d057810 */ /* 0x000fe20007ffe0ff */
[----:B------:R-:W-:Y:S01]  /*0180*/  VIADD R6, R29, 0x201 ;  /* 0x000002011d067836 */ /* 0x000fe20000000000 */
[----:B------:R-:W-:Y:S01]  /*0190*/  SHF.R.U32.HI R9, RZ, 0x1f, R2 ;  /* 0x0000001fff097819 */ /* 0x000fe20000011602 */
[----:B------:R-:W-:Y:S01]  /*01a0*/  IMAD.HI R12, R4, 0x66666667, RZ ;  /* 0x66666667040c7827 */ /* 0x000fe200078e02ff */
[----:B------:R-:W-:-:S02]  /*01b0*/  LEA.HI.SX32 R0, R0, R7, 0x18 ;  /* 0x0000000700007211 */ /* 0x000fc400078fc2ff */
[----:B------:R-:W-:Y:S01]  /*01c0*/  IADD3 R7, R29, 0x202, RZ ;  /* 0x000002021d077810 */ /* 0x000fe20007ffe0ff */
[----:B------:R-:W-:Y:S01]  /*01d0*/  IMAD.HI R8, R5, 0x59e60383, RZ ;  /* 0x59e6038305087827 */ /* 0x000fe200078e02ff */
[----:B------:R-:W-:Y:S02]  /*01e0*/  LEA.HI.SX32 R2, R2, R9, 0x18 ;  /* 0x0000000902027211 */ /* 0x000fe400078fc2ff */
[----:B------:R-:W-:Y:S01]  /*01f0*/  SHF.R.U32.HI R13, RZ, 0x1f, R12 ;  /* 0x0000001fff0d7819 */ /* 0x000fe2000001160c */
[----:B------:R-:W-:-:S04]  /*0200*/  IMAD.HI R9, R6, 0x59e60383, RZ ;  /* 0x59e6038306097827 */ /* 0x000fc800078e02ff */
[----:B------:R-:W-:Y:S01]  /*0210*/  VIADD R5, R29, 0x203 ;  /* 0x000002031d057836 */ /* 0x000fe20000000000 */
[----:B------:R-:W-:Y:S01]  /*0220*/  SHF.R.U32.HI R10, RZ, 0x1f, R9 ;  /* 0x0000001fff0a7819 */ /* 0x000fe20000011609 */
[----:B------:R-:W-:Y:S01]  /*0230*/  IMAD.HI R11, R7, 0x59e60383, RZ ;  /* 0x59e60383070b7827 */ /* 0x000fe200078e02ff */
[----:B------:R-:W-:-:S03]  /*0240*/  SHF.R.U32.HI R7, RZ, 0x1f, R8 ;  /* 0x0000001fff077819 */ /* 0x000fc60000011608 */
[----:B------:R-:W-:Y:S01]  /*0250*/  IMAD.HI R5, R5, 0x59e60383, RZ ;  /* 0x59e6038305057827 */ /* 0x000fe200078e02ff */
[----:B------:R-:W-:Y:S02]  /*0260*/  LEA.HI.SX32 R6, R8, R7, 0x18 ;  /* 0x0000000708067211 */ /* 0x000fe400078fc2ff */
[----:B------:R-:W-:Y:S01]  /*0270*/  LEA.HI.SX32 R8, R9, R10, 0x18 ;  /* 0x0000000a09087211 */ /* 0x000fe200078fc2ff */
[----:B------:R-:W-:Y:S01]  /*0280*/  IMAD.HI R25, R0, 0x66666667, RZ ;  /* 0x6666666700197827 */ /* 0x000fe200078e02ff */
[----:B------:R-:W-:Y:S02]  /*0290*/  LEA.HI.SX32 R7, R12, R13, 0x19 ;  /* 0x0000000d0c077211 */ /* 0x000fe400078fcaff */
[----:B------:R-:W-:Y:S01]  /*02a0*/  SHF.R.U32.HI R10, RZ, 0x1f, R11 ;  /* 0x0000001fff0a7819 */ /* 0x000fe2000001160b */
[----:B------:R-:W-:Y:S01]  /*02b0*/  IMAD.HI R13, R3, 0x66666667, RZ ;  /* 0x66666667030d7827 */ /* 0x000fe200078e02ff */
[----:B------:R-:W-:Y:S02]  /*02c0*/  SHF.R.U32.HI R12, RZ, 0x1f, R5 ;  /* 0x0000001fff0c7819 */ /* 0x000fe40000011605 */
[----:B------:R-:W-:Y:S01]  /*02d0*/  LEA.HI.SX32 R9, R11, R10, 0x18 ;  /* 0x0000000a0b097211 */ /* 0x000fe200078fc2ff */
[----:B------:R-:W-:Y:S01]  /*02e0*/  IMAD R7, R7, -0x140, R4 ;  /* 0xfffffec007077824 */ /* 0x000fe200078e0204 */
[----:B------:R-:W-:Y:S01]  /*02f0*/  LEA.HI.SX32 R10, R5, R12, 0x18 ;  /* 0x0000000c050a7211 */ /* 0x000fe200078fc2ff */
[----:B------:R-:W-:Y:S01]  /*0300*/  IMAD.HI R27, R2, 0x66666667, RZ ;  /* 0x66666667021b7827 */ /* 0x000fe200078e02ff */
[----:B------:R-:W-:-:S02]  /*0310*/  SHF.R.U32.HI R4, RZ, 0x1f, R13 ;  /* 0x0000001fff047819 */ /* 0x000fc4000001160d */
[----:B------:R-:W-:Y:S01]  /*0320*/  SHF.R.U32.HI R12, RZ, 0x1f, R25 ;  /* 0x0000001fff0c7819 */ /* 0x000fe20000011619 */
[----:B------:R-:W-:Y:S01]  /*0330*/  IMAD.HI R11, R9, 0x66666667, RZ ;  /* 0x66666667090b7827 */ /* 0x000fe200078e02ff */
[----:B------:R-:W-:Y:S02]  /*0340*/  LEA.HI.SX32 R4, R13, R4, 0x19 ;  /* 0x000000040d047211 */ /* 0x000fe400078fcaff */
[----:B------:R-:W-:Y:S01]  /*0350*/  LEA.HI.SX32 R25, R25, R12, 0x19 ;  /* 0x0000000c19197211 */ /* 0x000fe200078fcaff */
[----:B------:R-:W-:Y:S01]  /*0360*/  IMAD.HI R13, R8, 0x66666667, RZ ;  /* 0x66666667080d7827 */ /* 0x000fe200078e02ff */
[----:B------:R-:W-:Y:S02]  /*0370*/  SHF.R.U32.HI R12, RZ, 0x1f, R27 ;  /* 0x0000001fff0c7819 */ /* 0x000fe4000001161b */
[----:B------:R-:W-:Y:S01]  /*0380*/  SHF.R.U32.HI R18, RZ, 0x1f, R11 ;  /* 0x0000001fff127819 */ /* 0x000fe2000001160b */
[----:B------:R-:W-:Y:S01]  /*0390*/  IMAD.HI R5, R6, 0x66666667, RZ ;  /* 0x6666666706057827 */ /* 0x000fe200078e02ff */
[----:B------:R-:W-:-:S02]  /*03a0*/  LEA.HI.SX32 R27, R27, R12, 0x19 ;  /* 0x0000000c1b1b7211 */ /* 0x000fc400078fcaff */
[----:B------:R-:W-:Y:S01]  /*03b0*/  SHF.R.U32.HI R12, RZ, 0x1f, R13 ;  /* 0x0000001fff0c7819 */ /* 0x000fe2000001160d */
[----:B------:R-:W-:Y:S01]  /*03c0*/  IMAD.HI R19, R10, 0x66666667, RZ ;  /* 0x666666670a137827 */ /* 0x000fe200078e02ff */
[----:B------:R-:W-:Y:S02]  /*03d0*/  SHF.R.U32.HI R14, RZ, 0x1f, R5 ;  /* 0x0000001fff0e7819 */ /* 0x000fe40000011605 */
[----:B------:R-:W-:Y:S01]  /*03e0*/  LEA.HI.SX32 R13, R13, R12, 0x19 ;  /* 0x0000000c0d0d7211 */ /* 0x000fe200078fcaff */
[----:B------:R-:W-:Y:S01]  /*03f0*/  IMAD R25, R25, -0x140, R0 ;  /* 0xfffffec019197824 */ /* 0x000fe200078e0200 */
[----:B------:R-:W-:Y:S01]  /*0400*/  LEA.HI.SX32 R12, R11, R18, 0x19 ;  /* 0x000000120b0c7211 */ /* 0x000fe200078fcaff */
[----:B------:R-:W-:Y:S01]  /*0410*/  IMAD R11, R4, -0x140, R3 ;  /* 0xfffffec0040b7824 */ /* 0x000fe200078e0203 */
[----:B------:R-:W-:Y:S01]  /*0420*/  LEA.HI.SX32 R15, R5, R14, 0x19 ;  /* 0x0000000e050f7211 */ /* 0x000fe200078fcaff */
[----:B------:R-:W-:Y:S01]  /*0430*/  IMAD R27, R27, -0x140, R2 ;  /* 0xfffffec01b1b7824 */ /* 0x000fe200078e0202 */
[----:B------:R-:W1:Y:S01]  /*0440*/  LDC.64 R4, c[0x0][0x210] ;  /* 0x00008400ff047b82 */ /* 0x000e620000000a00 */
[----:B------:R-:W-:-:S02]  /*0450*/  SHF.R.U32.HI R14, RZ, 0x1f, R19 ;  /* 0x0000001fff0e7819 */ /* 0x000fc40000011613 */
[----:B------:R-:W-:Y:S01]  /*0460*/  CS2R R22, SRZ ;  /* 0x0000000000167805 */ /* 0x000fe2000001ff00 */
[----:B------:R-:W-:Y:S02]  /*0470*/  IMAD R3, R15, -0x140, R6 ;  /* 0xfffffec00f037824 */ /* 0x000fe400078e0206 */
[----:B--2---:R-:W-:Y:S01]  /*0480*/  IMAD.WIDE R6, R7, 0x4, R16 ;  /* 0x0000000407067825 */ /* 0x004fe200078e0210 */
[----:B------:R-:W-:Y:S01]  /*0490*/  LEA.HI.SX32 R19, R19, R14, 0x19 ;  /* 0x0000000e13137211 */ /* 0x000fe200078fcaff */
[----:B------:R-:W-:Y:S02]  /*04a0*/  HFMA2.MMA R0, -RZ, RZ, 0, 0 ;  /* 0x00000000ff007435 */ /* 0x000fe400000001ff */
[----:B------:R-:W-:Y:S01]  /*04b0*/  IMAD R15, R12, -0x140, R9 ;  /* 0xfffffec00c0f7824 */ /* 0x000fe200078e0209 */
[----:B------:R2:W3:Y:S01]  /*04c0*/  @!P0 LDG.E.EL R21, desc[UR4][R6.64] ;  /* 0x0000000406158981 */ /* 0x0004e2000c2e1900 */
[----:B------:R-:W-:Y:S01]  /*04d0*/  IMAD R9, R19, -0x140, R10 ;  /* 0xfffffec013097824 */ /* 0x000fe200078e020a */
[----:B------:R-:W-:Y:S01]  /*04e0*/  CS2R R18, SRZ ;  /* 0x0000000000127805 */ /* 0x000fe2000001ff00 */
[----:B------:R-:W-:-:S04]  /*04f0*/  IMAD.WIDE R24, R25, 0x4, R16 ;  /* 0x0000000419187825 */ /* 0x000fc800078e0210 */
[--C-:B------:R-:W-:Y:S01]  /*0500*/  IMAD.WIDE R26, R27, 0x4, R16.reuse ;  /* 0x000000041b1a7825 */ /* 0x100fe200078e0210 */
[----:B------:R-:W4:Y:S01]  /*0510*/  @!P0 LDG.E.EL R0, desc[UR4][R24.64] ;  /* 0x0000000418008981 */ /* 0x000f22000c2e1900 */
[----:B--2---:R-:W-:Y:S02]  /*0520*/  CS2R R6, SRZ ;  /* 0x0000000000067805 */ /* 0x004fe4000001ff00 */
[----:B------:R-:W-:Y:S01]  /*0530*/  IMAD.WIDE R2, R3, 0x4, R16 ;  /* 0x0000000403027825 */ /* 0x000fe200078e0210 */
[----:B------:R-:W2:Y:S03]  /*0540*/  @!P0 LDG.E.EL R23, desc[UR4][R26.64] ;  /* 0x000000041a178981 */ /* 0x000ea6000c2e1900 */
[----:B-1----:R-:W-:Y:S01]  /*0550*/  IMAD.WIDE R28, R29, 0x4, R4 ;  /* 0x000000041d1c7825 */ /* 0x002fe200078e0204 */
[----:B------:R-:W-:Y:S01]  /*0560*/  CS2R R4, SRZ ;  /* 0x0000000000047805 */ /* 0x000fe2000001ff00 */
[----:B------:R-:W5:Y:S02]  /*0570*/  @!P0 LDG.E.EL R22, desc[UR4][R2.64] ;  /* 0x0000000402168981 */ /* 0x000f64000c2e1900 */
[----:B------:R-:W-:-:S02]  /*0580*/  IMAD R13, R13, -0x140, R8 ;  /* 0xfffffec00d0d7824 */ /* 0x000fc400078e0208 */
[--C-:B------:R-:W-:Y:S01]  /*0590*/  IMAD.WIDE R10, R11, 0x4, R16.reuse ;  /* 0x000000040b0a7825 */ /* 0x100fe200078e0210 */
[----:B------:R-:W3:Y:S03]  /*05a0*/  @!P0 LDG.E.128 R4, desc[UR4][R28.64] ;  /* 0x000000041c048981 */ /* 0x000ee6000c1e1d00 */
[--C-:B------:R-:W-:Y:S01]  /*05b0*/  IMAD.WIDE R12, R13, 0x4, R16.reuse ;  /* 0x000000040d0c7825 */ /* 0x100fe200078e0210 */
[----:B------:R1:W5:Y:S03]  /*05c0*/  @!P1 LDG.E.EL R19, desc[UR4][R10.64] ;  /* 0x000000040a139981 */ /* 0x000366000c2e1900 */
[--C-:B------:R-:W-:Y:S01]  /*05d0*/  IMAD.WIDE R14, R15, 0x4, R16.reuse ;  /* 0x000000040f0e7825 */ /* 0x100fe200078e0210 */
[----:B------:R-:W5:Y:S03]  /*05e0*/  @!P1 LDG.E.EL R18, desc[UR4][R12.64] ;  /* 0x000000040c129981 */ /* 0x000f66000c2e1900 */
[----:B------:R-:W-:Y:S01]  /*05f0*/  IMAD.WIDE R16, R9, 0x4, R16 ;  /* 0x0000000409107825 */ /* 0x000fe200078e0210 */
[----:B------:R-:W-:-:S02]  /*0600*/  CS2R R8, SRZ ;  /* 0x0000000000087805 */ /* 0x000fc4000001ff00 */
[----:B-1----:R-:W-:Y:S01]  /*0610*/  CS2R R10, SRZ ;  /* 0x00000000000a7805 */ /* 0x002fe2000001ff00 */
[----:B------:R-:W-:Y:S01]  /*0620*/  IMAD.MOV.U32 R25, RZ, RZ, RZ ;  /* 0x000000ffff197224 */ /* 0x000fe200078e00ff */
[----:B------:R-:W5:Y:S04]  /*0630*/  @!P1 LDG.E.EL R20, desc[UR4][R16.64] ;  /* 0x0000000410149981 */ /* 0x000f68000c2e1900 */
[----:B------:R-:W5:Y:S04]  /*0640*/  @!P1 LDG.E.128 R8, desc[UR4][R28.64+0x800] ;  /* 0x000800041c089981 */ /* 0x000f68000c1e1d00 */
[----:B------:R-:W5:Y:S01]  /*0650*/  @!P1 LDG.E.EL R25, desc[UR4][R14.64] ;  /* 0x000000040e199981 */ /* 0x000f62000c2e1900 */
[----:B---3--:R-:W-:Y:S01]  /*0660*/  FADD R4, R21, R4 ;  /* 0x0000000415047221 */ /* 0x008fe20000000000 */
[----:B----4-:R-:W-:Y:S01]  /*0670*/  FADD R5, R0, R5 ;  /* 0x0000000500057221 */ /* 0x010fe20000000000 */
[----:B--2---:R-:W-:Y:S01]  /*0680*/  FADD R6, R23, R6 ;  /* 0x0000000617067221 */ /* 0x004fe20000000000 */
[----:B-----5:R-:W-:-:S05]  /*0690*/  FADD R7, R22, R7 ;  /* 0x0000000716077221 */ /* 0x020fca0000000000 */
[----:B------:R1:W-:Y:S01]  /*06a0*/  @!P0 STG.E.128 desc[UR4][R28.64], R4 ;  /* 0x000000041c008986 */ /* 0x0003e2000c101d04 */
[----:B------:R-:W-:Y:S01]  /*06b0*/  FADD R8, R19, R8 ;  /* 0x0000000813087221 */ /* 0x000fe20000000000 */
[----:B------:R-:W-:Y:S01]  /*06c0*/  FADD R9, R18, R9 ;  /* 0x0000000912097221 */ /* 0x000fe20000000000 */
[----:B------:R-:W-:Y:S01]  /*06d0*/  FADD R11, R20, R11 ;  /* 0x0000000b140b7221 */ /* 0x000fe20000000000 */
[----:B------:R-:W-:Y:S01]  /*06e0*/  FADD R10, R25, R10 ;  /* 0x0000000a190a7221 */ /* 0x000fe20000000000 */
[----:B------:R-:W-:Y:S06]  /*06f0*/  @P1 EXIT ;  /* 0x000000000000194d */ /* 0x000fec0003800000 */
[----:B------:R-:W-:Y:S01]  /*0700*/  STG.E.128 desc[UR4][R28.64+0x800], R8 ;  /* 0x000800081c007986 */ /* 0x000fe2000c101d04 */
[----:B------:R-:W-:Y:S05]  /*0710*/  EXIT ;  /* 0x000000000000794d */ /* 0x000fea0003800000 */
.L_x_0:
[----:B------:R-:W-:-:S00]  /*0720*/  BRA `(.L_x_0) ;  /* 0xfffffffc00fc7947 */ /* 0x000fc0000383ffff */
[----:B------:R-:W-:-:S00]  /*0730*/  NOP ;  /* 0x0000000000007918 */ /* 0x000fc00000000000 */
        /* <DEDUP_REMOVED lines=12> */
.L_x_1:


//--------------------- .nv.constant0.triton_poi_fused_convolution_42 --------------------------
	.section	.nv.constant0.triton_poi_fused_convolution_42,"a",@progbits
	.sectionflags	@""
	.align	4
.nv.constant0.triton_poi_fused_convolution_42:
	.zero		548
